	.headerflags	@"EF_CUDA_TEXMODE_UNIFIED EF_CUDA_64BIT_ADDRESS EF_CUDA_ACCELERATORS EF_CUDA_SM90 EF_CUDA_VIRTUAL_SM(EF_CUDA_SM90)"
	.elftype	@"ET_EXEC"


//--------------------- .nv.info                  --------------------------
	.section	.nv.info,"",@"SHT_CUDA_INFO"
	.align	4


	//----- nvinfo : EIATTR_REGCOUNT
	.align		4
        /*0000*/ 	.byte	0x04, 0x2f
        /*0002*/ 	.short	(.L_3 - .L_2)
	.align		4
.L_2:
        /*0004*/ 	.word	index@(triton_poi_fused__native_batch_norm_legit_no_training_cat_relu_2)
        /*0008*/ 	.word	0x0000001c


	//----- nvinfo : EIATTR_MIN_STACK_SIZE
	.align		4
.L_3:
        /*000c*/ 	.byte	0x04, 0x12
        /*000e*/ 	.short	(.L_5 - .L_4)
	.align		4
.L_4:
        /*0010*/ 	.word	index@(triton_poi_fused__native_batch_norm_legit_no_training_cat_relu_2)
        /*0014*/ 	.word	0x00000000


	//----- nvinfo : EIATTR_FRAME_SIZE
	.align		4
.L_5:
        /*0018*/ 	.byte	0x04, 0x11
        /*001a*/ 	.short	(.L_7 - .L_6)
	.align		4
.L_6:
        /*001c*/ 	.word	index@(triton_poi_fused__native_batch_norm_legit_no_training_cat_relu_2)
        /*0020*/ 	.word	0x00000000


	//----- nvinfo : EIATTR_MIN_STACK_SIZE
	.align		4
.L_7:
        /*0024*/ 	.byte	0x04, 0x12
        /*0026*/ 	.short	(.L_9 - .L_8)
	.align		4
.L_8:
        /*0028*/ 	.word	index@(triton_poi_fused__native_batch_norm_legit_no_training_cat_relu_2)
        /*002c*/ 	.word	0x00000000
.L_9:


//--------------------- .nv.info.triton_poi_fused__native_batch_norm_legit_no_training_cat_relu_2 --------------------------
	.section	.nv.info.triton_poi_fused__native_batch_norm_legit_no_training_cat_relu_2,"",@"SHT_CUDA_INFO"
	.sectionflags	@""
	.align	4


	//----- nvinfo : EIATTR_CUDA_API_VERSION
	.align		4
        /*0000*/ 	.byte	0x04, 0x37
        /*0002*/ 	.short	(.L_11 - .L_10)
.L_10:
        /*0004*/ 	.word	0x0000007c


	//----- nvinfo : EIATTR_KPARAM_INFO
	.align		4
.L_11:
        /*0008*/ 	.byte	0x04, 0x17
        /*000a*/ 	.short	(.L_13 - .L_12)
.L_12:
        /*000c*/ 	.word	0x00000000
        /*0010*/ 	.short	0x0008
        /*0012*/ 	.short	0x0040
        /*0014*/ 	.byte	0x00, 0xf0, 0x11, 0x00


	//----- nvinfo : EIATTR_KPARAM_INFO
	.align		4
.L_13:
        /*0018*/ 	.byte	0x04, 0x17
        /*001a*/ 	.short	(.L_15 - .L_14)
.L_14:
        /*001c*/ 	.word	0x00000000
        /*0020*/ 	.short	0x0007
        /*0022*/ 	.short	0x0038
        /*0024*/ 	.byte	0x00, 0xf4, 0x21, 0x00


	//----- nvinfo : EIATTR_KPARAM_INFO
	.align		4
.L_15:
        /*0028*/ 	.byte	0x04, 0x17
        /*002a*/ 	.short	(.L_17 - .L_16)
.L_16:
        /*002c*/ 	.word	0x00000000
        /*0030*/ 	.short	0x0006
        /*0032*/ 	.short	0x0030
        /*0034*/ 	.byte	0x00, 0xf4, 0x21, 0x00


	//----- nvinfo : EIATTR_KPARAM_INFO
	.align		4
.L_17:
        /*0038*/ 	.byte	0x04, 0x17
        /*003a*/ 	.short	(.L_19 - .L_18)
.L_18:
        /*003c*/ 	.word	0x00000000
        /*0040*/ 	.short	0x0005
        /*0042*/ 	.short	0x0028
        /*0044*/ 	.byte	0x00, 0xf4, 0x21, 0x00


	//----- nvinfo : EIATTR_KPARAM_INFO
	.align		4
.L_19:
        /*0048*/ 	.byte	0x04, 0x17
        /*004a*/ 	.short	(.L_21 - .L_20)
.L_20:
        /*004c*/ 	.word	0x00000000
        /*0050*/ 	.short	0x0004
        /*0052*/ 	.short	0x0020
        /*0054*/ 	.byte	0x00, 0xf4, 0x21, 0x00


	//----- nvinfo : EIATTR_KPARAM_INFO
	.align		4
.L_21:
        /*0058*/ 	.byte	0x04, 0x17
        /*005a*/ 	.short	(.L_23 - .L_22)
.L_22:
        /*005c*/ 	.word	0x00000000
        /*0060*/ 	.short	0x0003
        /*0062*/ 	.short	0x0018
        /*0064*/ 	.byte	0x00, 0xf4, 0x21, 0x00


	//----- nvinfo : EIATTR_KPARAM_INFO
	.align		4
.L_23:
        /*0068*/ 	.byte	0x04, 0x17
        /*006a*/ 	.short	(.L_25 - .L_24)
.L_24:
        /*006c*/ 	.word	0x00000000
        /*0070*/ 	.short	0x0002
        /*0072*/ 	.short	0x0010
        /*0074*/ 	.byte	0x00, 0xf4, 0x21, 0x00


	//----- nvinfo : EIATTR_KPARAM_INFO
	.align		4
.L_25:
        /*0078*/ 	.byte	0x04, 0x17
        /*007a*/ 	.short	(.L_27 - .L_26)
.L_26:
        /*007c*/ 	.word	0x00000000
        /*0080*/ 	.short	0x0001
        /*0082*/ 	.short	0x0008
        /*0084*/ 	.byte	0x00, 0xf4, 0x21, 0x00


	//----- nvinfo : EIATTR_KPARAM_INFO
	.align		4
.L_27:
        /*0088*/ 	.byte	0x04, 0x17
        /*008a*/ 	.short	(.L_29 - .L_28)
.L_28:
        /*008c*/ 	.word	0x00000000
        /*0090*/ 	.short	0x0000
        /*0092*/ 	.short	0x0000
        /*0094*/ 	.byte	0x00, 0xf4, 0x21, 0x00


	//----- nvinfo : EIATTR_SPARSE_MMA_MASK
	.align		4
.L_29:
        /*0098*/ 	.byte	0x03, 0x50
        /*009a*/ 	.short	0x0000


	//----- nvinfo : EIATTR_MAXREG_COUNT
	.align		4
        /*009c*/ 	.byte	0x03, 0x1b
        /*009e*/ 	.short	0x00ff


	//----- nvinfo : EIATTR_EXIT_INSTR_OFFSETS
	.align		4
        /*00a0*/ 	.byte	0x04, 0x1c
        /*00a2*/ 	.short	(.L_31 - .L_30)


	//   ....[0]....
.L_30:
        /*00a4*/ 	.word	0x00000680


	//   ....[1]....
        /*00a8*/ 	.word	0x000006a0


	//----- nvinfo : EIATTR_REQNTID
	.align		4
.L_31:
        /*00ac*/ 	.byte	0x04, 0x10
        /*00ae*/ 	.short	(.L_33 - .L_32)
.L_32:
        /*00b0*/ 	.word	0x00000080
        /*00b4*/ 	.word	0x00000001
        /*00b8*/ 	.word	0x00000001


	//----- nvinfo : EIATTR_CBANK_PARAM_SIZE
	.align		4
.L_33:
        /*00bc*/ 	.byte	0x03, 0x19
        /*00be*/ 	.short	0x0044


	//----- nvinfo : EIATTR_PARAM_CBANK
	.align		4
        /*00c0*/ 	.byte	0x04, 0x0a
        /*00c2*/ 	.short	(.L_35 - .L_34)
	.align		4
.L_34:
        /*00c4*/ 	.word	index@(.nv.constant0.triton_poi_fused__native_batch_norm_legit_no_training_cat_relu_2)
        /*00c8*/ 	.short	0x0210
        /*00ca*/ 	.short	0x0044


	//----- nvinfo : EIATTR_SW_WAR
	.align		4
.L_35:
        /*00cc*/ 	.byte	0x04, 0x36
        /*00ce*/ 	.short	(.L_37 - .L_36)
.L_36:
        /*00d0*/ 	.word	0x00000008
.L_37:


//--------------------- .nv.callgraph             --------------------------
	.section	.nv.callgraph,"",@"SHT_CUDA_CALLGRAPH"
	.align	4
	.sectionentsize	8
	.align		4
        /*0000*/ 	.word	0x00000000
	.align		4
        /*0004*/ 	.word	0xffffffff
	.align		4
        /*0008*/ 	.word	0x00000000
	.align		4
        /*000c*/ 	.word	0xfffffffe
	.align		4
        /*0010*/ 	.word	0x00000000
	.align		4
        /*0014*/ 	.word	0xfffffffd
	.align		4
        /*0018*/ 	.word	0x00000000
	.align		4
        /*001c*/ 	.word	0xfffffffc


//--------------------- .nv.constant4             --------------------------
	.section	.nv.constant4,"a",@progbits
	.align	8
	.align		8
.nv.constant4:
        /*0000*/ 	.dword	_$_str
	.align		8
        /*0008*/ 	.dword	_$_str_$_2


//--------------------- .text.triton_poi_fused__native_batch_norm_legit_no_training_cat_relu_2 --------------------------
	.section	.text.triton_poi_fused__native_batch_norm_legit_no_training_cat_relu_2,"ax",@progbits
	.align	128
        .global         triton_poi_fused__native_batch_norm_legit_no_training_cat_relu_2
        .type           triton_poi_fused__native_batch_norm_legit_no_training_cat_relu_2,@function
        .size           triton_poi_fused__native_batch_norm_legit_no_training_cat_relu_2,(.L_x_1 - triton_poi_fused__native_batch_norm_legit_no_training_cat_relu_2)
        .other          triton_poi_fused__native_batch_norm_legit_no_training_cat_relu_2,@"STO_CUDA_ENTRY STV_DEFAULT"
triton_poi_fused__native_batch_norm_legit_no_training_cat_relu_2:
.text.triton_poi_fused__native_batch_norm_legit_no_training_cat_relu_2:
[----:B------:R-:W0:Y:S01]  /*0000*/  LDC R1, c[0x0][0x28] ;  /* 0x00000a00ff017b82 */ /* 0x000e220000000800 */
[----:B------:R-:W1:Y:S07]  /*0010*/  S2R R0, SR_TID.X ;  /* 0x0000000000007919 */ /* 0x000e6e0000002100 */
[----:B------:R-:W2:Y:S01]  /*0020*/  LDC.64 R4, c[0x0][0x228] ;  /* 0x00008a00ff047b82 */ /* 0x000ea20000000a00 */
[----:B------:R-:W-:Y:S01]  /*0030*/  IMAD.MOV.U32 R6, RZ, RZ, RZ ;  /* 0x000000ffff067224 */ /* 0x000fe200078e00ff */
[----:B------:R-:W-:Y:S01]  /*0040*/  ULDC.64 UR4, c[0x0][0x208] ;  /* 0x0000820000047ab9 */ /* 0x000fe20000000a00 */
[----:B------:R-:W3:Y:S01]  /*0050*/  S2R R3, SR_CTAID.X ;  /* 0x0000000000037919 */ /* 0x000ee20000002500 */
[----:B------:R-:W-:Y:S01]  /*0060*/  HFMA2.MMA R10, -RZ, RZ, 0, 0 ;  /* 0x00000000ff0a7435 */ /* 0x000fe200000001ff */
[----:B------:R-:W-:-:S03]  /*0070*/  ULDC.64 UR6, c[0x0][0x218] ;  /* 0x0000860000067ab9 */ /* 0x000fc60000000a00 */
[----:B------:R-:W4:Y:S01]  /*0080*/  LDC.64 R14, c[0x0][0x220] ;  /* 0x00008800ff0e7b82 */ /* 0x000f220000000a00 */
[----:B-1----:R-:W-:-:S05]  /*0090*/  IMAD.SHL.U32 R0, R0, 0x2, RZ ;  /* 0x0000000200007824 */ /* 0x002fca00078e00ff */
[----:B------:R-:W-:-:S05]  /*00a0*/  LOP3.LUT R0, R0, 0xfe, RZ, 0xc0, !PT ;  /* 0x000000fe00007812 */ /* 0x000fca00078ec0ff */
[----:B---3--:R-:W-:-:S05]  /*00b0*/  IMAD R0, R3, 0x100, R0 ;  /* 0x0000010003007824 */ /* 0x008fca00078e0200 */
[----:B------:R-:W-:Y:S02]  /*00c0*/  SHF.R.S32.HI R3, RZ, 0x1f, R0 ;  /* 0x0000001fff037819 */ /* 0x000fe40000011400 */
[----:B------:R-:W-:Y:S02]  /*00d0*/  ISETP.GE.AND P0, PT, R0, 0x3600, PT ;  /* 0x000036000000780c */ /* 0x000fe40003f06270 */
[----:B------:R-:W-:-:S04]  /*00e0*/  LEA.HI R3, R3, R0, RZ, 0x6 ;  /* 0x0000000003037211 */ /* 0x000fc800078f30ff */
[----:B------:R-:W-:-:S05]  /*00f0*/  SHF.R.S32.HI R11, RZ, 0x6, R3 ;  /* 0x00000006ff0b7819 */ /* 0x000fca0000011403 */
[----:B------:R-:W-:-:S05]  /*0100*/  IMAD.HI R2, R11, 0x4bda12f7, RZ ;  /* 0x4bda12f70b027827 */ /* 0x000fca00078e02ff */
[----:B------:R-:W-:-:S04]  /*0110*/  SHF.R.U32.HI R7, RZ, 0x1f, R2 ;  /* 0x0000001fff077819 */ /* 0x000fc80000011602 */
[----:B------:R-:W-:-:S05]  /*0120*/  LEA.HI.SX32 R2, R2, R7, 0x1c ;  /* 0x0000000702027211 */ /* 0x000fca00078fe2ff */
[----:B------:R-:W-:-:S04]  /*0130*/  IMAD R11, R2, -0x36, R11 ;  /* 0xffffffca020b7824 */ /* 0x000fc800078e020b */
[----:B--2---:R-:W-:-:S05]  /*0140*/  IMAD.WIDE R4, R11, 0x4, R4 ;  /* 0x000000040b047825 */ /* 0x004fca00078e0204 */
[----:B------:R-:W2:Y:S01]  /*0150*/  @!P0 LDG.E.EL R6, desc[UR4][R4.64] ;  /* 0x0000000404068981 */ /* 0x000ea2000c2e1900 */
[----:B------:R-:W-:-:S03]  /*0160*/  IMAD.HI R2, R0, 0x4bda12f7, RZ ;  /* 0x4bda12f700027827 */ /* 0x000fc600078e02ff */
[----:B------:R1:W3:Y:S01]  /*0170*/  @!P0 LDG.E.EL R10, desc[UR4][R4.64] ;  /* 0x00000004040a8981 */ /* 0x0002e2000c2e1900 */
[----:B------:R-:W-:Y:S01]  /*0180*/  IMAD.SHL.U32 R8, R11, 0x40, RZ ;  /* 0x000000400b087824 */ /* 0x000fe200078e00ff */
[----:B------:R-:W-:-:S04]  /*0190*/  SHF.R.U32.HI R7, RZ, 0x1f, R2 ;  /* 0x0000001fff077819 */ /* 0x000fc80000011602 */
[----:B------:R-:W-:Y:S02]  /*01a0*/  LEA.HI.SX32 R17, R2, R7, 0x16 ;  /* 0x0000000702117211 */ /* 0x000fe400078fb2ff */
[----:B------:R-:W-:Y:S02]  /*01b0*/  LOP3.LUT R7, R3, 0xffffffc0, RZ, 0xc0, !PT ;  /* 0xffffffc003077812 */ /* 0x000fe400078ec0ff */
[----:B------:R-:W5:Y:S01]  /*01c0*/  LDC.64 R2, c[0x0][0x210] ;  /* 0x00008400ff027b82 */ /* 0x000f620000000a00 */
[C---:B------:R-:W-:Y:S02]  /*01d0*/  IMAD R9, R17.reuse, 0x640, RZ ;  /* 0x0000064011097824 */ /* 0x040fe400078e02ff */
[----:B------:R-:W-:Y:S02]  /*01e0*/  IMAD.IADD R7, R0, 0x1, -R7 ;  /* 0x0000000100077824 */ /* 0x000fe400078e0a07 */
[----:B-1----:R-:W-:Y:S01]  /*01f0*/  IMAD R4, R17, -0xd80, R0 ;  /* 0xfffff28011047824 */ /* 0x002fe200078e0200 */
[----:B------:R-:W-:-:S02]  /*0200*/  SHF.R.S32.HI R13, RZ, 0x1f, R9 ;  /* 0x0000001fff0d7819 */ /* 0x000fc40000011409 */
[----:B------:R-:W-:Y:S01]  /*0210*/  IADD3 R18, P1, P2, R8, R7, R9 ;  /* 0x0000000708127210 */ /* 0x000fe20007a3e009 */
[----:B------:R-:W-:Y:S01]  /*0220*/  IMAD R25, R17, 0x740, R4 ;  /* 0x0000074011197824 */ /* 0x000fe200078e0204 */
[----:B------:R-:W-:Y:S02]  /*0230*/  SHF.R.S32.HI R8, RZ, 0x1f, R8 ;  /* 0x0000001fff087819 */ /* 0x000fe40000011408 */
[----:B------:R-:W-:Y:S02]  /*0240*/  CS2R R4, SRZ ;  /* 0x0000000000047805 */ /* 0x000fe4000001ff00 */
[----:B------:R-:W-:Y:S02]  /*0250*/  SHF.R.S32.HI R7, RZ, 0x1f, R7 ;  /* 0x0000001fff077819 */ /* 0x000fe40000011407 */
[----:B------:R-:W-:Y:S02]  /*0260*/  LEA R16, P3, R18, UR6, 0x2 ;  /* 0x0000000612107c11 */ /* 0x000fe4000f8610ff */
[----:B------:R-:W-:-:S02]  /*0270*/  IADD3.X R7, R8, R7, R13, P1, P2 ;  /* 0x0000000708077210 */ /* 0x000fc40000fe440d */
[----:B------:R-:W1:Y:S01]  /*0280*/  LDC.64 R12, c[0x0][0x230] ;  /* 0x00008c00ff0c7b82 */ /* 0x000e620000000a00 */
[C---:B------:R-:W-:Y:S02]  /*0290*/  ISETP.GE.AND P2, PT, R11.reuse, 0x1d, PT ;  /* 0x0000001d0b00780c */ /* 0x040fe40003f46270 */
[----:B------:R-:W-:Y:S02]  /*02a0*/  ISETP.GT.AND P1, PT, R11, 0x1c, !P0 ;  /* 0x0000001c0b00780c */ /* 0x000fe40004724270 */
[----:B------:R-:W-:Y:S01]  /*02b0*/  ISETP.LT.AND P4, PT, R0, 0x3600, !P2 ;  /* 0x000036000000780c */ /* 0x000fe20005781270 */
[----:B-----5:R-:W-:Y:S01]  /*02c0*/  IMAD.WIDE R24, R25, 0x4, R2 ;  /* 0x0000000419187825 */ /* 0x020fe200078e0202 */
[----:B------:R-:W-:Y:S01]  /*02d0*/  CS2R R2, SRZ ;  /* 0x0000000000027805 */ /* 0x000fe2000001ff00 */
[----:B------:R-:W5:Y:S01]  /*02e0*/  LDC.64 R8, c[0x0][0x238] ;  /* 0x00008e00ff087b82 */ /* 0x000f620000000a00 */
[----:B------:R-:W-:Y:S01]  /*02f0*/  LEA.HI.X R17, R18, UR7, R7, 0x2, P3 ;  /* 0x0000000712117c11 */ /* 0x000fe200098f1407 */
[----:B----4-:R-:W-:Y:S01]  /*0300*/  IMAD.WIDE R22, R11, 0x4, R14 ;  /* 0x000000040b167825 */ /* 0x010fe200078e020e */
[----:B------:R-:W-:-:S02]  /*0310*/  MOV R7, RZ ;  /* 0x000000ff00077202 */ /* 0x000fc40000000f00 */
[----:B------:R-:W-:-:S03]  /*0320*/  CS2R R14, SRZ ;  /* 0x00000000000e7805 */ /* 0x000fc6000001ff00 */
[----:B------:R-:W4:Y:S04]  /*0330*/  @P1 LDG.E.64 R4, desc[UR4][R16.64+-0x1d00] ;  /* 0xffe3000410041981 */ /* 0x000f28000c1e1b00 */
[----:B------:R-:W4:Y:S01]  /*0340*/  @P4 LDG.E.64 R2, desc[UR4][R24.64] ;  /* 0x0000000418024981 */ /* 0x000f22000c1e1b00 */
[----:B-1----:R-:W-:-:S03]  /*0350*/  IMAD.WIDE R12, R11, 0x4, R12 ;  /* 0x000000040b0c7825 */ /* 0x002fc600078e020c */
[----:B------:R-:W4:Y:S04]  /*0360*/  @!P0 LDG.E.EL R7, desc[UR4][R22.64] ;  /* 0x0000000416078981 */ /* 0x000f28000c2e1900 */
[----:B------:R-:W4:Y:S01]  /*0370*/  @!P0 LDG.E.EL R14, desc[UR4][R22.64] ;  /* 0x00000004160e8981 */ /* 0x000f22000c2e1900 */
[----:B-----5:R-:W-:Y:S01]  /*0380*/  IMAD.WIDE R8, R11, 0x4, R8 ;  /* 0x000000040b087825 */ /* 0x020fe200078e0208 */
[----:B------:R-:W-:-:S03]  /*0390*/  HFMA2.MMA R11, -RZ, RZ, 0, 0 ;  /* 0x00000000ff0b7435 */ /* 0x000fc600000001ff */
[----:B------:R-:W-:Y:S01]  /*03a0*/  IMAD.MOV.U32 R20, RZ, RZ, RZ ;  /* 0x000000ffff147224 */ /* 0x000fe200078e00ff */
[----:B------:R-:W5:Y:S01]  /*03b0*/  @!P0 LDG.E.EL R15, desc[UR4][R8.64] ;  /* 0x00000004080f8981 */ /* 0x000f62000c2e1900 */
[----:B------:R-:W-:-:S04]  /*03c0*/  IMAD.MOV.U32 R18, RZ, RZ, RZ ;  /* 0x000000ffff127224 */ /* 0x000fc800078e00ff */
[----:B------:R-:W5:Y:S04]  /*03d0*/  @!P0 LDG.E.EL R20, desc[UR4][R12.64] ;  /* 0x000000040c148981 */ /* 0x000f68000c2e1900 */
[----:B------:R1:W5:Y:S04]  /*03e0*/  @!P0 LDG.E.EL R18, desc[UR4][R12.64] ;  /* 0x000000040c128981 */ /* 0x000368000c2e1900 */
[----:B------:R1:W5:Y:S01]  /*03f0*/  @!P0 LDG.E.EL R11, desc[UR4][R8.64] ;  /* 0x00000004080b8981 */ /* 0x000362000c2e1900 */
[----:B------:R-:W-:Y:S01]  /*0400*/  IMAD.MOV.U32 R21, RZ, RZ, 0x3e800000 ;  /* 0x3e800000ff157424 */ /* 0x000fe200078e00ff */
[----:B01----:R-:W0:Y:S08]  /*0410*/  LDC.64 R12, c[0x0][0x240] ;  /* 0x00009000ff0c7b82 */ /* 0x003e300000000a00 */
[----:B------:R-:W1:Y:S01]  /*0420*/  LDC.64 R8, c[0x0][0x248] ;  /* 0x00009200ff087b82 */ /* 0x000e620000000a00 */
[----:B0-----:R-:W-:-:S04]  /*0430*/  IMAD.WIDE R12, R0, 0x4, R12 ;  /* 0x00000004000c7825 */ /* 0x001fc800078e020c */
[----:B-1----:R-:W-:-:S04]  /*0440*/  IMAD.WIDE R8, R0, 0x4, R8 ;  /* 0x0000000400087825 */ /* 0x002fc800078e0208 */
[----:B--2---:R-:W-:-:S04]  /*0450*/  FADD R6, R6, 9.9999997473787516356e-06 ;  /* 0x3727c5ac06067421 */ /* 0x004fc80000000000 */
[----:B------:R-:W0:Y:S01]  /*0460*/  MUFU.SQRT R16, R6 ;  /* 0x0000000600107308 */ /* 0x000e220000002000 */
[----:B---3--:R-:W-:-:S07]  /*0470*/  FADD R10, R10, 9.9999997473787516356e-06 ;  /* 0x3727c5ac0a0a7421 */ /* 0x008fce0000000000 */
[----:B------:R-:W1:Y:S01]  /*0480*/  MUFU.SQRT R17, R10 ;  /* 0x0000000a00117308 */ /* 0x000e620000002000 */
[C---:B0-----:R-:W-:Y:S02]  /*0490*/  FSETP.GT.AND P6, PT, R16.reuse, 8.50705917302346158658e+37, PT ;  /* 0x7e8000001000780b */ /* 0x041fe40003fc4000 */
[----:B------:R-:W-:Y:S02]  /*04a0*/  FSETP.GEU.AND P3, PT, R16, 1.175494350822287508e-38, PT ;  /* 0x008000001000780b */ /* 0x000fe40003f6e000 */
[----:B------:R-:W-:Y:S02]  /*04b0*/  FSEL R19, R21, 1, P6 ;  /* 0x3f80000015137808 */ /* 0x000fe40003000000 */
[----:B-1----:R-:W-:-:S07]  /*04c0*/  FSETP.GT.AND P5, PT, R17, 8.50705917302346158658e+37, PT ;  /* 0x7e8000001100780b */ /* 0x002fce0003fa4000 */
[----:B------:R-:W-:Y:S01]  /*04d0*/  @P6 FMUL R16, R16, 0.25 ;  /* 0x3e80000010106820 */ /* 0x000fe20000400000 */
[----:B------:R-:W-:-:S03]  /*04e0*/  FSETP.GEU.AND P6, PT, R17, 1.175494350822287508e-38, PT ;  /* 0x008000001100780b */ /* 0x000fc60003fce000 */
[----:B------:R-:W-:Y:S02]  /*04f0*/  @!P3 FMUL R16, R16, 16777216 ;  /* 0x4b8000001010b820 */ /* 0x000fe40000400000 */
[----:B------:R-:W-:-:S08]  /*0500*/  @P5 FMUL R17, R17, 0.25 ;  /* 0x3e80000011115820 */ /* 0x000fd00000400000 */
[----:B------:R-:W-:Y:S01]  /*0510*/  @!P6 FMUL R17, R17, 16777216 ;  /* 0x4b8000001111e820 */ /* 0x000fe20000400000 */
[----:B------:R-:W0:Y:S01]  /*0520*/  MUFU.RCP R16, R16 ;  /* 0x0000001000107308 */ /* 0x000e220000001000 */
[----:B------:R-:W-:-:S07]  /*0530*/  FSEL R6, R21, 1, P5 ;  /* 0x3f80000015067808 */ /* 0x000fce0002800000 */
[----:B------:R-:W1:Y:S01]  /*0540*/  MUFU.RCP R17, R17 ;  /* 0x0000001100117308 */ /* 0x000e620000001000 */
[----:B----4-:R-:W-:Y:S02]  /*0550*/  SEL R2, R2, RZ, P4 ;  /* 0x000000ff02027207 */ /* 0x010fe40002000000 */
[----:B------:R-:W-:Y:S01]  /*0560*/  SEL R3, R3, RZ, P4 ;  /* 0x000000ff03037207 */ /* 0x000fe20002000000 */
[----:B------:R-:W-:Y:S01]  /*0570*/  @!P3 FMUL R19, R19, 16777216 ;  /* 0x4b8000001313b820 */ /* 0x000fe20000400000 */
[----:B------:R-:W-:Y:S01]  /*0580*/  @P2 SEL R2, R4, RZ, P1 ;  /* 0x000000ff04022207 */ /* 0x000fe20000800000 */
[----:B------:R-:W-:Y:S01]  /*0590*/  @!P6 FMUL R6, R6, 16777216 ;  /* 0x4b8000000606e820 */ /* 0x000fe20000400000 */
[----:B------:R-:W-:Y:S01]  /*05a0*/  @P2 SEL R3, R5, RZ, P1 ;  /* 0x000000ff05032207 */ /* 0x000fe20000800000 */
[----:B0-----:R-:W-:Y:S02]  /*05b0*/  FMUL R16, R16, R19 ;  /* 0x0000001310107220 */ /* 0x001fe40000400000 */
[----:B------:R-:W-:-:S02]  /*05c0*/  FADD R7, R2, -R7 ;  /* 0x8000000702077221 */ /* 0x000fc40000000000 */
[----:B------:R-:W-:Y:S01]  /*05d0*/  FADD R14, R3, -R14 ;  /* 0x8000000e030e7221 */ /* 0x000fe20000000000 */
[----:B-1----:R-:W-:Y:S01]  /*05e0*/  FMUL R17, R17, R6 ;  /* 0x0000000611117220 */ /* 0x002fe20000400000 */
[----:B------:R-:W-:-:S03]  /*05f0*/  FMUL R16, R7, R16 ;  /* 0x0000001007107220 */ /* 0x000fc60000400000 */
[----:B------:R-:W-:Y:S01]  /*0600*/  FMUL R14, R14, R17 ;  /* 0x000000110e0e7220 */ /* 0x000fe20000400000 */
[----:B-----5:R-:W-:Y:S01]  /*0610*/  FFMA R15, R16, R20, R15 ;  /* 0x00000014100f7223 */ /* 0x020fe2000000000f */
[----:B------:R0:W-:Y:S02]  /*0620*/  @!P0 STG.E.64 desc[UR4][R12.64], R2 ;  /* 0x000000020c008986 */ /* 0x0001e4000c101b04 */
[----:B------:R-:W-:Y:S02]  /*0630*/  FFMA R11, R14, R18, R11 ;  /* 0x000000120e0b7223 */ /* 0x000fe4000000000b */
[----:B------:R-:W-:-:S03]  /*0640*/  FSETP.GEU.AND P1, PT, R15, RZ, PT ;  /* 0x000000ff0f00720b */ /* 0x000fc60003f2e000 */
[----:B------:R-:W-:Y:S02]  /*0650*/  FSETP.GEU.AND P2, PT, R11, RZ, PT ;  /* 0x000000ff0b00720b */ /* 0x000fe40003f4e000 */
[----:B------:R-:W-:Y:S02]  /*0660*/  FSEL R10, R15, RZ, P1 ;  /* 0x000000ff0f0a7208 */ /* 0x000fe40000800000 */
[----:B------:R-:W-:Y:S01]  /*0670*/  FSEL R11, R11, RZ, P2 ;  /* 0x000000ff0b0b7208 */ /* 0x000fe20001000000 */
[----:B0-----:R-:W-:Y:S08]  /*0680*/  @P0 EXIT ;  /* 0x000000000000094d */ /* 0x001ff00003800000 */
[----:B------:R-:W-:Y:S01]  /*0690*/  STG.E.64 desc[UR4][R8.64], R10 ;  /* 0x0000000a08007986 */ /* 0x000fe2000c101b04 */
[----:B------:R-:W-:Y:S05]  /*06a0*/  EXIT ;  /* 0x000000000000794d */ /* 0x000fea0003800000 */
.L_x_0:
[----:B------:R-:W-:-:S00]  /*06b0*/  BRA `(.L_x_0) ;  /* 0xfffffffc00fc7947 */ /* 0x000fc0000383ffff */
[----:B------:R-:W-:-:S00]  /*06c0*/  NOP ;  /* 0x0000000000007918 */ /* 0x000fc00000000000 */
        /* <DEDUP_REMOVED lines=11> */
.L_x_1:


//--------------------- .nv.global.init           --------------------------
	.section	.nv.global.init,"aw",@progbits
.nv.global.init:
	.type		_$_str,@object
	.size		_$_str,(_$_str_$_2 - _$_str)
_$_str:
        /*0000*/ 	.byte	0x5f, 0x5f, 0x43, 0x55, 0x44, 0x41, 0x5f, 0x46, 0x54, 0x5a, 0x00
	.type		_$_str_$_2,@object
	.size		_$_str_$_2,(.L_1 - _$_str_$_2)
_$_str_$_2:
        /*000b*/ 	.byte	0x5f, 0x5f, 0x43, 0x55, 0x44, 0x41, 0x5f, 0x50, 0x52, 0x45, 0x43, 0x5f, 0x53, 0x51, 0x52, 0x54
        /*001b*/ 	.byte	0x00
.L_1:


//--------------------- .nv.constant0.triton_poi_fused__native_batch_norm_legit_no_training_cat_relu_2 --------------------------
	.section	.nv.constant0.triton_poi_fused__native_batch_norm_legit_no_training_cat_relu_2,"a",@progbits
	.sectionflags	@""
	.align	4
.nv.constant0.triton_poi_fused__native_batch_norm_legit_no_training_cat_relu_2:
	.zero		596
